	.headerflags	@"EF_CUDA_TEXMODE_UNIFIED EF_CUDA_64BIT_ADDRESS EF_CUDA_ACCELERATORS EF_CUDA_SM90 EF_CUDA_VIRTUAL_SM(EF_CUDA_SM90)"
	.elftype	@"ET_EXEC"


//--------------------- .nv.info                  --------------------------
	.section	.nv.info,"",@"SHT_CUDA_INFO"
	.align	4


	//----- nvinfo : EIATTR_REGCOUNT
	.align		4
        /*0000*/ 	.byte	0x04, 0x2f
        /*0002*/ 	.short	(.L_1 - .L_0)
	.align		4
.L_0:
        /*0004*/ 	.word	index@(triton_poi_fused_add_23)
        /*0008*/ 	.word	0x0000000a


	//----- nvinfo : EIATTR_MIN_STACK_SIZE
	.align		4
.L_1:
        /*000c*/ 	.byte	0x04, 0x12
        /*000e*/ 	.short	(.L_3 - .L_2)
	.align		4
.L_2:
        /*0010*/ 	.word	index@(triton_poi_fused_add_23)
        /*0014*/ 	.word	0x00000000


	//----- nvinfo : EIATTR_FRAME_SIZE
	.align		4
.L_3:
        /*0018*/ 	.byte	0x04, 0x11
        /*001a*/ 	.short	(.L_5 - .L_4)
	.align		4
.L_4:
        /*001c*/ 	.word	index@(triton_poi_fused_add_23)
        /*0020*/ 	.word	0x00000000


	//----- nvinfo : EIATTR_MIN_STACK_SIZE
	.align		4
.L_5:
        /*0024*/ 	.byte	0x04, 0x12
        /*0026*/ 	.short	(.L_7 - .L_6)
	.align		4
.L_6:
        /*0028*/ 	.word	index@(triton_poi_fused_add_23)
        /*002c*/ 	.word	0x00000000
.L_7:


//--------------------- .nv.info.triton_poi_fused_add_23 --------------------------
	.section	.nv.info.triton_poi_fused_add_23,"",@"SHT_CUDA_INFO"
	.sectionflags	@""
	.align	4


	//----- nvinfo : EIATTR_CUDA_API_VERSION
	.align		4
        /*0000*/ 	.byte	0x04, 0x37
        /*0002*/ 	.short	(.L_9 - .L_8)
.L_8:
        /*0004*/ 	.word	0x0000007c


	//----- nvinfo : EIATTR_KPARAM_INFO
	.align		4
.L_9:
        /*0008*/ 	.byte	0x04, 0x17
        /*000a*/ 	.short	(.L_11 - .L_10)
.L_10:
        /*000c*/ 	.word	0x00000000
        /*0010*/ 	.short	0x0002
        /*0012*/ 	.short	0x0010
        /*0014*/ 	.byte	0x00, 0xf0, 0x11, 0x00


	//----- nvinfo : EIATTR_KPARAM_INFO
	.align		4
.L_11:
        /*0018*/ 	.byte	0x04, 0x17
        /*001a*/ 	.short	(.L_13 - .L_12)
.L_12:
        /*001c*/ 	.word	0x00000000
        /*0020*/ 	.short	0x0001
        /*0022*/ 	.short	0x0008
        /*0024*/ 	.byte	0x00, 0xf4, 0x21, 0x00


	//----- nvinfo : EIATTR_KPARAM_INFO
	.align		4
.L_13:
        /*0028*/ 	.byte	0x04, 0x17
        /*002a*/ 	.short	(.L_15 - .L_14)
.L_14:
        /*002c*/ 	.word	0x00000000
        /*0030*/ 	.short	0x0000
        /*0032*/ 	.short	0x0000
        /*0034*/ 	.byte	0x00, 0xf4, 0x21, 0x00


	//----- nvinfo : EIATTR_SPARSE_MMA_MASK
	.align		4
.L_15:
        /*0038*/ 	.byte	0x03, 0x50
        /*003a*/ 	.short	0x0000


	//----- nvinfo : EIATTR_MAXREG_COUNT
	.align		4
        /*003c*/ 	.byte	0x03, 0x1b
        /*003e*/ 	.short	0x00ff


	//----- nvinfo : EIATTR_EXIT_INSTR_OFFSETS
	.align		4
        /*0040*/ 	.byte	0x04, 0x1c
        /*0042*/ 	.short	(.L_17 - .L_16)


	//   ....[0]....
.L_16:
        /*0044*/ 	.word	0x00000100


	//----- nvinfo : EIATTR_REQNTID
	.align		4
.L_17:
        /*0048*/ 	.byte	0x04, 0x10
        /*004a*/ 	.short	(.L_19 - .L_18)
.L_18:
        /*004c*/ 	.word	0x00000100
        /*0050*/ 	.word	0x00000001
        /*0054*/ 	.word	0x00000001


	//----- nvinfo : EIATTR_CBANK_PARAM_SIZE
	.align		4
.L_19:
        /*0058*/ 	.byte	0x03, 0x19
        /*005a*/ 	.short	0x0014


	//----- nvinfo : EIATTR_PARAM_CBANK
	.align		4
        /*005c*/ 	.byte	0x04, 0x0a
        /*005e*/ 	.short	(.L_21 - .L_20)
	.align		4
.L_20:
        /*0060*/ 	.word	index@(.nv.constant0.triton_poi_fused_add_23)
        /*0064*/ 	.short	0x0210
        /*0066*/ 	.short	0x0014


	//----- nvinfo : EIATTR_SW_WAR
	.align		4
.L_21:
        /*0068*/ 	.byte	0x04, 0x36
        /*006a*/ 	.short	(.L_23 - .L_22)
.L_22:
        /*006c*/ 	.word	0x00000008
.L_23:


//--------------------- .nv.callgraph             --------------------------
	.section	.nv.callgraph,"",@"SHT_CUDA_CALLGRAPH"
	.align	4
	.sectionentsize	8
	.align		4
        /*0000*/ 	.word	0x00000000
	.align		4
        /*0004*/ 	.word	0xffffffff
	.align		4
        /*0008*/ 	.word	0x00000000
	.align		4
        /*000c*/ 	.word	0xfffffffe
	.align		4
        /*0010*/ 	.word	0x00000000
	.align		4
        /*0014*/ 	.word	0xfffffffd
	.align		4
        /*0018*/ 	.word	0x00000000
	.align		4
        /*001c*/ 	.word	0xfffffffc


//--------------------- .text.triton_poi_fused_add_23 --------------------------
	.section	.text.triton_poi_fused_add_23,"ax",@progbits
	.align	128
        .global         triton_poi_fused_add_23
        .type           triton_poi_fused_add_23,@function
        .size           triton_poi_fused_add_23,(.L_x_1 - triton_poi_fused_add_23)
        .other          triton_poi_fused_add_23,@"STO_CUDA_ENTRY STV_DEFAULT"
triton_poi_fused_add_23:
.text.triton_poi_fused_add_23:
[----:B------:R-:W-:Y:S01]  /*0000*/  LDC R1, c[0x0][0x28] ;  /* 0x00000a00ff017b82 */ /* 0x000fe20000000800 */
[----:B------:R-:W1:Y:S07]  /*0010*/  S2R R0, SR_TID.X ;  /* 0x0000000000007919 */ /* 0x000e6e0000002100 */
[----:B------:R-:W2:Y:S01]  /*0020*/  LDC.64 R4, c[0x0][0x218] ;  /* 0x00008600ff047b82 */ /* 0x000ea20000000a00 */
[----:B------:R-:W-:Y:S01]  /*0030*/  ULDC.64 UR4, c[0x0][0x208] ;  /* 0x0000820000047ab9 */ /* 0x000fe20000000a00 */
[----:B------:R-:W3:Y:S06]  /*0040*/  S2R R7, SR_CTAID.X ;  /* 0x0000000000077919 */ /* 0x000eec0000002500 */
[----:B------:R-:W4:Y:S01]  /*0050*/  LDC.64 R2, c[0x0][0x210] ;  /* 0x00008400ff027b82 */ /* 0x000f220000000a00 */
[----:B-1----:R-:W-:-:S04]  /*0060*/  SHF.L.U32 R0, R0, 0x1, RZ ;  /* 0x0000000100007819 */ /* 0x002fc800000006ff */
[----:B------:R-:W-:-:S04]  /*0070*/  LOP3.LUT R0, R0, 0x1fe, RZ, 0xc0, !PT ;  /* 0x000001fe00007812 */ /* 0x000fc800078ec0ff */
[----:B---3--:R-:W-:-:S05]  /*0080*/  LEA R7, R7, R0, 0x9 ;  /* 0x0000000007077211 */ /* 0x008fca00078e48ff */
[----:B--2---:R-:W-:-:S04]  /*0090*/  IMAD.WIDE R4, R7, 0x4, R4 ;  /* 0x0000000407047825 */ /* 0x004fc800078e0204 */
[----:B----4-:R-:W-:Y:S02]  /*00a0*/  IMAD.WIDE R2, R7, 0x4, R2 ;  /* 0x0000000407027825 */ /* 0x010fe400078e0202 */
[----:B------:R-:W2:Y:S04]  /*00b0*/  LDG.E.64 R4, desc[UR4][R4.64] ;  /* 0x0000000404047981 */ /* 0x000ea8000c1e1b00 */
[----:B------:R-:W2:Y:S02]  /*00c0*/  LDG.E.64 R6, desc[UR4][R2.64] ;  /* 0x0000000402067981 */ /* 0x000ea4000c1e1b00 */
[----:B--2---:R-:W-:Y:S01]  /*00d0*/  FADD R6, R6, R4 ;  /* 0x0000000406067221 */ /* 0x004fe20000000000 */
[----:B------:R-:W-:-:S05]  /*00e0*/  FADD R7, R7, R5 ;  /* 0x0000000507077221 */ /* 0x000fca0000000000 */
[----:B------:R-:W-:Y:S01]  /*00f0*/  STG.E.64 desc[UR4][R2.64], R6 ;  /* 0x0000000602007986 */ /* 0x000fe2000c101b04 */
[----:B------:R-:W-:Y:S05]  /*0100*/  EXIT ;  /* 0x000000000000794d */ /* 0x000fea0003800000 */
.L_x_0:
[----:B------:R-:W-:-:S00]  /*0110*/  BRA `(.L_x_0) ;  /* 0xfffffffc00fc7947 */ /* 0x000fc0000383ffff */
[----:B------:R-:W-:-:S00]  /*0120*/  NOP ;  /* 0x0000000000007918 */ /* 0x000fc00000000000 */
        /* <DEDUP_REMOVED lines=13> */
.L_x_1:


//--------------------- .nv.constant0.triton_poi_fused_add_23 --------------------------
	.section	.nv.constant0.triton_poi_fused_add_23,"a",@progbits
	.sectionflags	@""
	.align	4
.nv.constant0.triton_poi_fused_add_23:
	.zero		548
